//
// Generated by NVIDIA NVVM Compiler
//
// Compiler Build ID: CL-36424714
// Cuda compilation tools, release 13.0, V13.0.88
// Based on NVVM 20.0.0
//

.version 9.0
.target sm_100
.address_size 64

	// .globl	_Z6kernelPfi

.visible .entry _Z6kernelPfi(
	.param .u64 .ptr .align 1 _Z6kernelPfi_param_0,
	.param .u32 _Z6kernelPfi_param_1
)
{
	.reg .pred 	%p<2>;
	.reg .b32 	%r<18>;
	.reg .b32 	%f<3>;
	.reg .b64 	%rd<5>;

	ld.param.u64 	%rd1, [_Z6kernelPfi_param_0];
	ld.param.u32 	%r2, [_Z6kernelPfi_param_1];
	mov.u32 	%r3, %ntid.x;
	mov.u32 	%r4, %ntid.y;
	mov.u32 	%r5, %ntid.z;
	mov.u32 	%r6, %ctaid.x;
	mov.u32 	%r7, %nctaid.y;
	mov.u32 	%r8, %nctaid.z;
	mov.u32 	%r9, %ctaid.y;
	mov.u32 	%r10, %ctaid.z;
	mov.u32 	%r11, %tid.x;
	mov.u32 	%r12, %tid.y;
	mov.u32 	%r13, %tid.z;
	mad.lo.s32 	%r14, %r6, %r7, %r9;
	mad.lo.s32 	%r15, %r14, %r8, %r10;
	mad.lo.s32 	%r16, %r15, %r3, %r11;
	mad.lo.s32 	%r17, %r16, %r4, %r12;
	mad.lo.s32 	%r1, %r17, %r5, %r13;
	setp.ge.s32 	%p1, %r1, %r2;
	@%p1 bra 	$L__BB0_2;
	cvta.to.global.u64 	%rd2, %rd1;
	mul.wide.s32 	%rd3, %r1, 4;
	add.s64 	%rd4, %rd2, %rd3;
	ld.global.f32 	%f1, [%rd4];
	add.f32 	%f2, %f1, 0f3F800000;
	st.global.f32 	[%rd4], %f2;
$L__BB0_2:
	ret;

}


// ===== COMPILED SASS (sm_100) =====

	.target	sm_100

	.elftype	@"ET_EXEC"


//--------------------- .note.nv.tkinfo           --------------------------
	.section	.note.nv.tkinfo,"",@"SHT_NOTE"
	.sectionflags	@"SHF_NOTE_NV_TKINFO"
	.tkinfo
        /*0018*/ 	.word	0x00000002
        /*0030*/ 	.string	""
        /*0030*/ 	.string	"ptxas"
        /*0030*/ 	.string	"Cuda compilation tools, release 13.0, V13.0.88"
        /*0030*/ 	.string	"Build cuda_13.0.r13.0/compiler.36424714_0"
        /*0030*/ 	.string	"-arch sm_100 -m 64 "



//--------------------- .note.nv.cuinfo           --------------------------
	.section	.note.nv.cuinfo,"",@"SHT_NOTE"
	.sectionflags	@"SHF_NOTE_NV_CUINFO"
        /*0018*/ 	.short	0x0002
        /*001a*/ 	.short	0x0064
        /*001c*/ 	.short	0x0082
	.zero		2


//--------------------- .nv.info                  --------------------------
	.section	.nv.info,"",@"SHT_CUDA_INFO"
	.align	4


	//----- nvinfo : EIATTR_REGCOUNT
	.align		4
        /*0000*/ 	.byte	0x04, 0x2f
        /*0002*/ 	.short	(.L_1 - .L_0)
	.align		4
.L_0:
        /*0004*/ 	.word	index@(_Z6kernelPfi)
        /*0008*/ 	.word	0x0000000c


	//----- nvinfo : EIATTR_FRAME_SIZE
	.align		4
.L_1:
        /*000c*/ 	.byte	0x04, 0x11
        /*000e*/ 	.short	(.L_3 - .L_2)
	.align		4
.L_2:
        /*0010*/ 	.word	index@(_Z6kernelPfi)
        /*0014*/ 	.word	0x00000000


	//----- nvinfo : EIATTR_MIN_STACK_SIZE
	.align		4
.L_3:
        /*0018*/ 	.byte	0x04, 0x12
        /*001a*/ 	.short	(.L_5 - .L_4)
	.align		4
.L_4:
        /*001c*/ 	.word	index@(_Z6kernelPfi)
        /*0020*/ 	.word	0x00000000
.L_5:


//--------------------- .nv.compat                --------------------------
	.section	.nv.compat,"",@"SHT_CUDA_COMPAT_INFO"
	.align	4
        /*0000*/ 	.byte	0x02, 0x09, 0x00, 0x00, 0x02, 0x02, 0x01, 0x00, 0x02, 0x05, 0x05, 0x00, 0x03, 0x07, 0x01, 0x01
        /*0010*/ 	.byte	0x02, 0x03, 0x00, 0x00, 0x02, 0x06, 0x01, 0x00, 0x04, 0x0b, 0x08, 0x00, 0x09, 0x00, 0x00, 0x00
        /*0020*/ 	.byte	0x00, 0x00, 0x00, 0x00


//--------------------- .nv.info._Z6kernelPfi     --------------------------
	.section	.nv.info._Z6kernelPfi,"",@"SHT_CUDA_INFO"
	.sectionflags	@""
	.align	4


	//----- nvinfo : EIATTR_CUDA_API_VERSION
	.align		4
        /*0000*/ 	.byte	0x04, 0x37
        /*0002*/ 	.short	(.L_7 - .L_6)
.L_6:
        /*0004*/ 	.word	0x00000082


	//----- nvinfo : EIATTR_KPARAM_INFO
	.align		4
.L_7:
        /*0008*/ 	.byte	0x04, 0x17
        /*000a*/ 	.short	(.L_9 - .L_8)
.L_8:
        /*000c*/ 	.word	0x00000000
        /*0010*/ 	.short	0x0001
        /*0012*/ 	.short	0x0008
        /*0014*/ 	.byte	0x00, 0xf0, 0x11, 0x00


	//----- nvinfo : EIATTR_KPARAM_INFO
	.align		4
.L_9:
        /*0018*/ 	.byte	0x04, 0x17
        /*001a*/ 	.short	(.L_11 - .L_10)
.L_10:
        /*001c*/ 	.word	0x00000000
        /*0020*/ 	.short	0x0000
        /*0022*/ 	.short	0x0000
        /*0024*/ 	.byte	0x00, 0xf5, 0x21, 0x00


	//----- nvinfo : EIATTR_SPARSE_MMA_MASK
	.align		4
.L_11:
        /*0028*/ 	.byte	0x03, 0x50
        /*002a*/ 	.short	0x0000


	//----- nvinfo : EIATTR_MAXREG_COUNT
	.align		4
        /*002c*/ 	.byte	0x03, 0x1b
        /*002e*/ 	.short	0x00ff


	//----- nvinfo : EIATTR_MERCURY_ISA_VERSION
	.align		4
        /*0030*/ 	.byte	0x03, 0x5f
        /*0032*/ 	.short	0x0101


	//----- nvinfo : EIATTR_VRC_CTA_INIT_COUNT
	.align		4
        /*0034*/ 	.byte	0x02, 0x4a
	.zero		1
	.zero		1


	//----- nvinfo : EIATTR_EXIT_INSTR_OFFSETS
	.align		4
        /*0038*/ 	.byte	0x04, 0x1c
        /*003a*/ 	.short	(.L_13 - .L_12)


	//   ....[0]....
.L_12:
        /*003c*/ 	.word	0x00000130


	//   ....[1]....
        /*0040*/ 	.word	0x000001a0


	//----- nvinfo : EIATTR_CBANK_PARAM_SIZE
	.align		4
.L_13:
        /*0044*/ 	.byte	0x03, 0x19
        /*0046*/ 	.short	0x000c


	//----- nvinfo : EIATTR_PARAM_CBANK
	.align		4
        /*0048*/ 	.byte	0x04, 0x0a
        /*004a*/ 	.short	(.L_15 - .L_14)
	.align		4
.L_14:
        /*004c*/ 	.word	index@(.nv.constant0._Z6kernelPfi)
        /*0050*/ 	.short	0x0380
        /*0052*/ 	.short	0x000c


	//----- nvinfo : EIATTR_SW_WAR
	.align		4
.L_15:
        /*0054*/ 	.byte	0x04, 0x36
        /*0056*/ 	.short	(.L_17 - .L_16)
.L_16:
        /*0058*/ 	.word	0x00000008
.L_17:


//--------------------- .nv.callgraph             --------------------------
	.section	.nv.callgraph,"",@"SHT_CUDA_CALLGRAPH"
	.align	4
	.sectionentsize	8
	.align		4
        /*0000*/ 	.word	0x00000000
	.align		4
        /*0004*/ 	.word	0xffffffff
	.align		4
        /*0008*/ 	.word	0x00000000
	.align		4
        /*000c*/ 	.word	0xfffffffe
	.align		4
        /*0010*/ 	.word	0x00000000
	.align		4
        /*0014*/ 	.word	0xfffffffd
	.align		4
        /*0018*/ 	.word	0x00000000
	.align		4
        /*001c*/ 	.word	0xfffffffc


//--------------------- .text._Z6kernelPfi        --------------------------
	.section	.text._Z6kernelPfi,"ax",@progbits
	.align	128
        .global         _Z6kernelPfi
        .type           _Z6kernelPfi,@function
        .size           _Z6kernelPfi,(.L_x_1 - _Z6kernelPfi)
        .other          _Z6kernelPfi,@"STO_CUDA_ENTRY STV_DEFAULT"
_Z6kernelPfi:
.text._Z6kernelPfi:
[----:B------:R-:W-:Y:S01]  /*0000*/  LDC R1, c[0x0][0x37c] ;  /* 0x0000df00ff017b82 */ /* 0x000fe20000000800 */
[----:B------:R-:W0:Y:S07]  /*0010*/  S2R R3, SR_CTAID.Z ;  /* 0x0000000000037919 */ /* 0x000e2e0000002700 */
[----:B------:R-:W-:Y:S01]  /*0020*/  S2UR UR4, SR_CTAID.X ;  /* 0x00000000000479c3 */ /* 0x000fe20000002500 */
[----:B------:R-:W1:Y:S01]  /*0030*/  LDCU UR7, c[0x0][0x360] ;  /* 0x00006c00ff0777ac */ /* 0x000e620008000800 */
[----:B------:R-:W1:Y:S01]  /*0040*/  S2R R5, SR_TID.X ;  /* 0x0000000000057919 */ /* 0x000e620000002100 */
[----:B------:R-:W2:Y:S01]  /*0050*/  LDCU UR8, c[0x0][0x364] ;  /* 0x00006c80ff0877ac */ /* 0x000ea20008000800 */
[----:B------:R-:W2:Y:S04]  /*0060*/  S2R R7, SR_TID.Y ;  /* 0x0000000000077919 */ /* 0x000ea80000002200 */
[----:B------:R-:W3:Y:S01]  /*0070*/  S2UR UR6, SR_CTAID.Y ;  /* 0x00000000000679c3 */ /* 0x000ee20000002600 */
[----:B------:R-:W4:Y:S01]  /*0080*/  LDCU UR9, c[0x0][0x368] ;  /* 0x00006d00ff0977ac */ /* 0x000f220008000800 */
[----:B------:R-:W4:Y:S01]  /*0090*/  S2R R9, SR_TID.Z ;  /* 0x0000000000097919 */ /* 0x000f220000002300 */
[----:B------:R-:W3:Y:S05]  /*00a0*/  LDCU UR5, c[0x0][0x374] ;  /* 0x00006e80ff0577ac */ /* 0x000eea0008000800 */
[----:B------:R-:W0:Y:S01]  /*00b0*/  LDC R0, c[0x0][0x378] ;  /* 0x0000de00ff007b82 */ /* 0x000e220000000800 */
[----:B---3--:R-:W-:Y:S01]  /*00c0*/  UIMAD UR4, UR4, UR5, UR6 ;  /* 0x00000005040472a4 */ /* 0x008fe2000f8e0206 */
[----:B------:R-:W3:Y:S05]  /*00d0*/  LDCU UR5, c[0x0][0x388] ;  /* 0x00007100ff0577ac */ /* 0x000eea0008000800 */
[----:B0-----:R-:W-:-:S04]  /*00e0*/  IMAD R0, R0, UR4, R3 ;  /* 0x0000000400007c24 */ /* 0x001fc8000f8e0203 */
[----:B-1----:R-:W-:-:S04]  /*00f0*/  IMAD R0, R0, UR7, R5 ;  /* 0x0000000700007c24 */ /* 0x002fc8000f8e0205 */
[----:B--2---:R-:W-:-:S04]  /*0100*/  IMAD R0, R0, UR8, R7 ;  /* 0x0000000800007c24 */ /* 0x004fc8000f8e0207 */
[----:B----4-:R-:W-:-:S05]  /*0110*/  IMAD R5, R0, UR9, R9 ;  /* 0x0000000900057c24 */ /* 0x010fca000f8e0209 */
[----:B---3--:R-:W-:-:S13]  /*0120*/  ISETP.GE.AND P0, PT, R5, UR5, PT ;  /* 0x0000000505007c0c */ /* 0x008fda000bf06270 */
[----:B------:R-:W-:Y:S05]  /*0130*/  @P0 EXIT ;  /* 0x000000000000094d */ /* 0x000fea0003800000 */
[----:B------:R-:W0:Y:S01]  /*0140*/  LDC.64 R2, c[0x0][0x380] ;  /* 0x0000e000ff027b82 */ /* 0x000e220000000a00 */
[----:B------:R-:W1:Y:S01]  /*0150*/  LDCU.64 UR4, c[0x0][0x358] ;  /* 0x00006b00ff0477ac */ /* 0x000e620008000a00 */
[----:B0-----:R-:W-:-:S05]  /*0160*/  IMAD.WIDE R2, R5, 0x4, R2 ;  /* 0x0000000405027825 */ /* 0x001fca00078e0202 */
[----:B-1----:R-:W2:Y:S02]  /*0170*/  LDG.E R0, desc[UR4][R2.64] ;  /* 0x0000000402007981 */ /* 0x002ea4000c1e1900 */
[----:B--2---:R-:W-:-:S05]  /*0180*/  FADD R5, R0, 1 ;  /* 0x3f80000000057421 */ /* 0x004fca0000000000 */
[----:B------:R-:W-:Y:S01]  /*0190*/  STG.E desc[UR4][R2.64], R5 ;  /* 0x0000000502007986 */ /* 0x000fe2000c101904 */
[----:B------:R-:W-:Y:S05]  /*01a0*/  EXIT ;  /* 0x000000000000794d */ /* 0x000fea0003800000 */
.L_x_0:
[----:B------:R-:W-:-:S00]  /*01b0*/  BRA `(.L_x_0) ;  /* 0xfffffffc00fc7947 */ /* 0x000fc0000383ffff */
[----:B------:R-:W-:-:S00]  /*01c0*/  NOP ;  /* 0x0000000000007918 */ /* 0x000fc00000000000 */
        /* <DEDUP_REMOVED lines=11> */
.L_x_1:


//--------------------- .nv.shared.reserved.0     --------------------------
	.section	.nv.shared.reserved.0,"aw",@nobits
	.weak		__nv_reservedSMEM_offset_0_alias
	.size		__nv_reservedSMEM_offset_0_alias, 0, 64
	.other		__nv_reservedSMEM_offset_0_alias,@"STO_CUDA_RESERVED_SHARED STV_DEFAULT"
__nv_reservedSMEM_offset_0_alias:
	.zero		0
	.zero		64


//--------------------- .nv.constant0._Z6kernelPfi --------------------------
	.section	.nv.constant0._Z6kernelPfi,"a",@progbits
	.sectionflags	@""
	.align	4
.nv.constant0._Z6kernelPfi:
	.zero		908


//--------------------- SYMBOLS --------------------------

	.type		.nv.reservedSmem.offset0,@object
	.size		.nv.reservedSmem.offset0,0x4
